//
// Generated by NVIDIA NVVM Compiler
//
// Compiler Build ID: CL-36424714
// Cuda compilation tools, release 13.0, V13.0.88
// Based on NVVM 20.0.0
//

.version 9.0
.target sm_100
.address_size 64

	// .globl	_Z8vecAddCuPfS_S_i

.visible .entry _Z8vecAddCuPfS_S_i(
	.param .u64 .ptr .align 1 _Z8vecAddCuPfS_S_i_param_0,
	.param .u64 .ptr .align 1 _Z8vecAddCuPfS_S_i_param_1,
	.param .u64 .ptr .align 1 _Z8vecAddCuPfS_S_i_param_2,
	.param .u32 _Z8vecAddCuPfS_S_i_param_3
)
{
	.reg .pred 	%p<2>;
	.reg .b32 	%r<6>;
	.reg .b32 	%f<4>;
	.reg .b64 	%rd<11>;

	ld.param.u64 	%rd1, [_Z8vecAddCuPfS_S_i_param_0];
	ld.param.u64 	%rd2, [_Z8vecAddCuPfS_S_i_param_1];
	ld.param.u64 	%rd3, [_Z8vecAddCuPfS_S_i_param_2];
	ld.param.u32 	%r2, [_Z8vecAddCuPfS_S_i_param_3];
	mov.u32 	%r3, %ctaid.x;
	mov.u32 	%r4, %ntid.x;
	mov.u32 	%r5, %tid.x;
	mad.lo.s32 	%r1, %r3, %r4, %r5;
	setp.ge.s32 	%p1, %r1, %r2;
	@%p1 bra 	$L__BB0_2;
	cvta.to.global.u64 	%rd4, %rd1;
	cvta.to.global.u64 	%rd5, %rd2;
	cvta.to.global.u64 	%rd6, %rd3;
	mul.wide.s32 	%rd7, %r1, 4;
	add.s64 	%rd8, %rd4, %rd7;
	ld.global.f32 	%f1, [%rd8];
	add.s64 	%rd9, %rd5, %rd7;
	ld.global.f32 	%f2, [%rd9];
	add.f32 	%f3, %f1, %f2;
	add.s64 	%rd10, %rd6, %rd7;
	st.global.f32 	[%rd10], %f3;
$L__BB0_2:
	ret;

}


// ===== COMPILED SASS (sm_100) =====

	.target	sm_100

	.elftype	@"ET_EXEC"


//--------------------- .note.nv.tkinfo           --------------------------
	.section	.note.nv.tkinfo,"",@"SHT_NOTE"
	.sectionflags	@"SHF_NOTE_NV_TKINFO"
	.tkinfo
        /*0018*/ 	.word	0x00000002
        /*0030*/ 	.string	""
        /*0030*/ 	.string	"ptxas"
        /*0030*/ 	.string	"Cuda compilation tools, release 13.0, V13.0.88"
        /*0030*/ 	.string	"Build cuda_13.0.r13.0/compiler.36424714_0"
        /*0030*/ 	.string	"-arch sm_100 -m 64 "



//--------------------- .note.nv.cuinfo           --------------------------
	.section	.note.nv.cuinfo,"",@"SHT_NOTE"
	.sectionflags	@"SHF_NOTE_NV_CUINFO"
        /*0018*/ 	.short	0x0002
        /*001a*/ 	.short	0x0064
        /*001c*/ 	.short	0x0082
	.zero		2


//--------------------- .nv.info                  --------------------------
	.section	.nv.info,"",@"SHT_CUDA_INFO"
	.align	4


	//----- nvinfo : EIATTR_REGCOUNT
	.align		4
        /*0000*/ 	.byte	0x04, 0x2f
        /*0002*/ 	.short	(.L_1 - .L_0)
	.align		4
.L_0:
        /*0004*/ 	.word	index@(_Z8vecAddCuPfS_S_i)
        /*0008*/ 	.word	0x0000000c


	//----- nvinfo : EIATTR_FRAME_SIZE
	.align		4
.L_1:
        /*000c*/ 	.byte	0x04, 0x11
        /*000e*/ 	.short	(.L_3 - .L_2)
	.align		4
.L_2:
        /*0010*/ 	.word	index@(_Z8vecAddCuPfS_S_i)
        /*0014*/ 	.word	0x00000000


	//----- nvinfo : EIATTR_MIN_STACK_SIZE
	.align		4
.L_3:
        /*0018*/ 	.byte	0x04, 0x12
        /*001a*/ 	.short	(.L_5 - .L_4)
	.align		4
.L_4:
        /*001c*/ 	.word	index@(_Z8vecAddCuPfS_S_i)
        /*0020*/ 	.word	0x00000000
.L_5:


//--------------------- .nv.compat                --------------------------
	.section	.nv.compat,"",@"SHT_CUDA_COMPAT_INFO"
	.align	4
        /*0000*/ 	.byte	0x02, 0x09, 0x00, 0x00, 0x02, 0x02, 0x01, 0x00, 0x02, 0x05, 0x05, 0x00, 0x03, 0x07, 0x01, 0x01
        /*0010*/ 	.byte	0x02, 0x03, 0x00, 0x00, 0x02, 0x06, 0x01, 0x00, 0x04, 0x0b, 0x08, 0x00, 0x09, 0x00, 0x00, 0x00
        /*0020*/ 	.byte	0x00, 0x00, 0x00, 0x00


//--------------------- .nv.info._Z8vecAddCuPfS_S_i --------------------------
	.section	.nv.info._Z8vecAddCuPfS_S_i,"",@"SHT_CUDA_INFO"
	.sectionflags	@""
	.align	4


	//----- nvinfo : EIATTR_CUDA_API_VERSION
	.align		4
        /*0000*/ 	.byte	0x04, 0x37
        /*0002*/ 	.short	(.L_7 - .L_6)
.L_6:
        /*0004*/ 	.word	0x00000082


	//----- nvinfo : EIATTR_KPARAM_INFO
	.align		4
.L_7:
        /*0008*/ 	.byte	0x04, 0x17
        /*000a*/ 	.short	(.L_9 - .L_8)
.L_8:
        /*000c*/ 	.word	0x00000000
        /*0010*/ 	.short	0x0003
        /*0012*/ 	.short	0x0018
        /*0014*/ 	.byte	0x00, 0xf0, 0x11, 0x00


	//----- nvinfo : EIATTR_KPARAM_INFO
	.align		4
.L_9:
        /*0018*/ 	.byte	0x04, 0x17
        /*001a*/ 	.short	(.L_11 - .L_10)
.L_10:
        /*001c*/ 	.word	0x00000000
        /*0020*/ 	.short	0x0002
        /*0022*/ 	.short	0x0010
        /*0024*/ 	.byte	0x00, 0xf5, 0x21, 0x00


	//----- nvinfo : EIATTR_KPARAM_INFO
	.align		4
.L_11:
        /*0028*/ 	.byte	0x04, 0x17
        /*002a*/ 	.short	(.L_13 - .L_12)
.L_12:
        /*002c*/ 	.word	0x00000000
        /*0030*/ 	.short	0x0001
        /*0032*/ 	.short	0x0008
        /*0034*/ 	.byte	0x00, 0xf5, 0x21, 0x00


	//----- nvinfo : EIATTR_KPARAM_INFO
	.align		4
.L_13:
        /*0038*/ 	.byte	0x04, 0x17
        /*003a*/ 	.short	(.L_15 - .L_14)
.L_14:
        /*003c*/ 	.word	0x00000000
        /*0040*/ 	.short	0x0000
        /*0042*/ 	.short	0x0000
        /*0044*/ 	.byte	0x00, 0xf5, 0x21, 0x00


	//----- nvinfo : EIATTR_SPARSE_MMA_MASK
	.align		4
.L_15:
        /*0048*/ 	.byte	0x03, 0x50
        /*004a*/ 	.short	0x0000


	//----- nvinfo : EIATTR_MAXREG_COUNT
	.align		4
        /*004c*/ 	.byte	0x03, 0x1b
        /*004e*/ 	.short	0x00ff


	//----- nvinfo : EIATTR_MERCURY_ISA_VERSION
	.align		4
        /*0050*/ 	.byte	0x03, 0x5f
        /*0052*/ 	.short	0x0101


	//----- nvinfo : EIATTR_VRC_CTA_INIT_COUNT
	.align		4
        /*0054*/ 	.byte	0x02, 0x4a
	.zero		1
	.zero		1


	//----- nvinfo : EIATTR_EXIT_INSTR_OFFSETS
	.align		4
        /*0058*/ 	.byte	0x04, 0x1c
        /*005a*/ 	.short	(.L_17 - .L_16)


	//   ....[0]....
.L_16:
        /*005c*/ 	.word	0x00000070


	//   ....[1]....
        /*0060*/ 	.word	0x00000130


	//----- nvinfo : EIATTR_CBANK_PARAM_SIZE
	.align		4
.L_17:
        /*0064*/ 	.byte	0x03, 0x19
        /*0066*/ 	.short	0x001c


	//----- nvinfo : EIATTR_PARAM_CBANK
	.align		4
        /*0068*/ 	.byte	0x04, 0x0a
        /*006a*/ 	.short	(.L_19 - .L_18)
	.align		4
.L_18:
        /*006c*/ 	.word	index@(.nv.constant0._Z8vecAddCuPfS_S_i)
        /*0070*/ 	.short	0x0380
        /*0072*/ 	.short	0x001c


	//----- nvinfo : EIATTR_SW_WAR
	.align		4
.L_19:
        /*0074*/ 	.byte	0x04, 0x36
        /*0076*/ 	.short	(.L_21 - .L_20)
.L_20:
        /*0078*/ 	.word	0x00000008
.L_21:


//--------------------- .nv.callgraph             --------------------------
	.section	.nv.callgraph,"",@"SHT_CUDA_CALLGRAPH"
	.align	4
	.sectionentsize	8
	.align		4
        /*0000*/ 	.word	0x00000000
	.align		4
        /*0004*/ 	.word	0xffffffff
	.align		4
        /*0008*/ 	.word	0x00000000
	.align		4
        /*000c*/ 	.word	0xfffffffe
	.align		4
        /*0010*/ 	.word	0x00000000
	.align		4
        /*0014*/ 	.word	0xfffffffd
	.align		4
        /*0018*/ 	.word	0x00000000
	.align		4
        /*001c*/ 	.word	0xfffffffc


//--------------------- .text._Z8vecAddCuPfS_S_i  --------------------------
	.section	.text._Z8vecAddCuPfS_S_i,"ax",@progbits
	.align	128
        .global         _Z8vecAddCuPfS_S_i
        .type           _Z8vecAddCuPfS_S_i,@function
        .size           _Z8vecAddCuPfS_S_i,(.L_x_1 - _Z8vecAddCuPfS_S_i)
        .other          _Z8vecAddCuPfS_S_i,@"STO_CUDA_ENTRY STV_DEFAULT"
_Z8vecAddCuPfS_S_i:
.text._Z8vecAddCuPfS_S_i:
[----:B------:R-:W-:Y:S01]  /*0000*/  LDC R1, c[0x0][0x37c] ;  /* 0x0000df00ff017b82 */ /* 0x000fe20000000800 */
[----:B------:R-:W0:Y:S07]  /*0010*/  S2R R0, SR_TID.X ;  /* 0x0000000000007919 */ /* 0x000e2e0000002100 */
[----:B------:R-:W0:Y:S01]  /*0020*/  S2UR UR4, SR_CTAID.X ;  /* 0x00000000000479c3 */ /* 0x000e220000002500 */
[----:B------:R-:W1:Y:S07]  /*0030*/  LDCU UR5, c[0x0][0x398] ;  /* 0x00007300ff0577ac */ /* 0x000e6e0008000800 */
[----:B------:R-:W0:Y:S02]  /*0040*/  LDC R9, c[0x0][0x360] ;  /* 0x0000d800ff097b82 */ /* 0x000e240000000800 */
[----:B0-----:R-:W-:-:S05]  /*0050*/  IMAD R9, R9, UR4, R0 ;  /* 0x0000000409097c24 */ /* 0x001fca000f8e0200 */
[----:B-1----:R-:W-:-:S13]  /*0060*/  ISETP.GE.AND P0, PT, R9, UR5, PT ;  /* 0x0000000509007c0c */ /* 0x002fda000bf06270 */
[----:B------:R-:W-:Y:S05]  /*0070*/  @P0 EXIT ;  /* 0x000000000000094d */ /* 0x000fea0003800000 */
[----:B------:R-:W0:Y:S01]  /*0080*/  LDC.64 R2, c[0x0][0x380] ;  /* 0x0000e000ff027b82 */ /* 0x000e220000000a00 */
[----:B------:R-:W1:Y:S07]  /*0090*/  LDCU.64 UR4, c[0x0][0x358] ;  /* 0x00006b00ff0477ac */ /* 0x000e6e0008000a00 */
[----:B------:R-:W2:Y:S08]  /*00a0*/  LDC.64 R4, c[0x0][0x388] ;  /* 0x0000e200ff047b82 */ /* 0x000eb00000000a00 */
[----:B------:R-:W3:Y:S01]  /*00b0*/  LDC.64 R6, c[0x0][0x390] ;  /* 0x0000e400ff067b82 */ /* 0x000ee20000000a00 */
[----:B0-----:R-:W-:-:S06]  /*00c0*/  IMAD.WIDE R2, R9, 0x4, R2 ;  /* 0x0000000409027825 */ /* 0x001fcc00078e0202 */
[----:B-1----:R-:W4:Y:S01]  /*00d0*/  LDG.E R2, desc[UR4][R2.64] ;  /* 0x0000000402027981 */ /* 0x002f22000c1e1900 */
[----:B--2---:R-:W-:-:S06]  /*00e0*/  IMAD.WIDE R4, R9, 0x4, R4 ;  /* 0x0000000409047825 */ /* 0x004fcc00078e0204 */
[----:B------:R-:W4:Y:S01]  /*00f0*/  LDG.E R5, desc[UR4][R4.64] ;  /* 0x0000000404057981 */ /* 0x000f22000c1e1900 */
[----:B---3--:R-:W-:-:S04]  /*0100*/  IMAD.WIDE R6, R9, 0x4, R6 ;  /* 0x0000000409067825 */ /* 0x008fc800078e0206 */
[----:B----4-:R-:W-:-:S05]  /*0110*/  FADD R9, R2, R5 ;  /* 0x0000000502097221 */ /* 0x010fca0000000000 */
[----:B------:R-:W-:Y:S01]  /*0120*/  STG.E desc[UR4][R6.64], R9 ;  /* 0x0000000906007986 */ /* 0x000fe2000c101904 */
[----:B------:R-:W-:Y:S05]  /*0130*/  EXIT ;  /* 0x000000000000794d */ /* 0x000fea0003800000 */
.L_x_0:
[----:B------:R-:W-:-:S00]  /*0140*/  BRA `(.L_x_0) ;  /* 0xfffffffc00fc7947 */ /* 0x000fc0000383ffff */
[----:B------:R-:W-:-:S00]  /*0150*/  NOP ;  /* 0x0000000000007918 */ /* 0x000fc00000000000 */
        /* <DEDUP_REMOVED lines=10> */
.L_x_1:


//--------------------- .nv.shared.reserved.0     --------------------------
	.section	.nv.shared.reserved.0,"aw",@nobits
	.weak		__nv_reservedSMEM_offset_0_alias
	.size		__nv_reservedSMEM_offset_0_alias, 0, 64
	.other		__nv_reservedSMEM_offset_0_alias,@"STO_CUDA_RESERVED_SHARED STV_DEFAULT"
__nv_reservedSMEM_offset_0_alias:
	.zero		0
	.zero		64


//--------------------- .nv.constant0._Z8vecAddCuPfS_S_i --------------------------
	.section	.nv.constant0._Z8vecAddCuPfS_S_i,"a",@progbits
	.sectionflags	@""
	.align	4
.nv.constant0._Z8vecAddCuPfS_S_i:
	.zero		924


//--------------------- SYMBOLS --------------------------

	.type		.nv.reservedSmem.offset0,@object
	.size		.nv.reservedSmem.offset0,0x4
